	.headerflags	@"EF_CUDA_TEXMODE_UNIFIED EF_CUDA_64BIT_ADDRESS EF_CUDA_ACCELERATORS EF_CUDA_SM90 EF_CUDA_VIRTUAL_SM(EF_CUDA_SM90)"
	.elftype	@"ET_EXEC"


//--------------------- .nv.info                  --------------------------
	.section	.nv.info,"",@"SHT_CUDA_INFO"
	.align	4


	//----- nvinfo : EIATTR_REGCOUNT
	.align		4
        /*0000*/ 	.byte	0x04, 0x2f
        /*0002*/ 	.short	(.L_3 - .L_2)
	.align		4
.L_2:
        /*0004*/ 	.word	index@(triton_per_fused__weight_norm_interface_3)
        /*0008*/ 	.word	0x00000013


	//----- nvinfo : EIATTR_MIN_STACK_SIZE
	.align		4
.L_3:
        /*000c*/ 	.byte	0x04, 0x12
        /*000e*/ 	.short	(.L_5 - .L_4)
	.align		4
.L_4:
        /*0010*/ 	.word	index@(triton_per_fused__weight_norm_interface_3)
        /*0014*/ 	.word	0x00000000


	//----- nvinfo : EIATTR_FRAME_SIZE
	.align		4
.L_5:
        /*0018*/ 	.byte	0x04, 0x11
        /*001a*/ 	.short	(.L_7 - .L_6)
	.align		4
.L_6:
        /*001c*/ 	.word	index@(triton_per_fused__weight_norm_interface_3)
        /*0020*/ 	.word	0x00000000


	//----- nvinfo : EIATTR_MIN_STACK_SIZE
	.align		4
.L_7:
        /*0024*/ 	.byte	0x04, 0x12
        /*0026*/ 	.short	(.L_9 - .L_8)
	.align		4
.L_8:
        /*0028*/ 	.word	index@(triton_per_fused__weight_norm_interface_3)
        /*002c*/ 	.word	0x00000000
.L_9:


//--------------------- .nv.info.triton_per_fused__weight_norm_interface_3 --------------------------
	.section	.nv.info.triton_per_fused__weight_norm_interface_3,"",@"SHT_CUDA_INFO"
	.sectionflags	@""
	.align	4


	//----- nvinfo : EIATTR_CUDA_API_VERSION
	.align		4
        /*0000*/ 	.byte	0x04, 0x37
        /*0002*/ 	.short	(.L_11 - .L_10)
.L_10:
        /*0004*/ 	.word	0x0000007c


	//----- nvinfo : EIATTR_KPARAM_INFO
	.align		4
.L_11:
        /*0008*/ 	.byte	0x04, 0x17
        /*000a*/ 	.short	(.L_13 - .L_12)
.L_12:
        /*000c*/ 	.word	0x00000000
        /*0010*/ 	.short	0x0005
        /*0012*/ 	.short	0x0024
        /*0014*/ 	.byte	0x00, 0xf0, 0x11, 0x00


	//----- nvinfo : EIATTR_KPARAM_INFO
	.align		4
.L_13:
        /*0018*/ 	.byte	0x04, 0x17
        /*001a*/ 	.short	(.L_15 - .L_14)
.L_14:
        /*001c*/ 	.word	0x00000000
        /*0020*/ 	.short	0x0004
        /*0022*/ 	.short	0x0020
        /*0024*/ 	.byte	0x00, 0xf0, 0x11, 0x00


	//----- nvinfo : EIATTR_KPARAM_INFO
	.align		4
.L_15:
        /*0028*/ 	.byte	0x04, 0x17
        /*002a*/ 	.short	(.L_17 - .L_16)
.L_16:
        /*002c*/ 	.word	0x00000000
        /*0030*/ 	.short	0x0003
        /*0032*/ 	.short	0x0018
        /*0034*/ 	.byte	0x00, 0xf4, 0x21, 0x00


	//----- nvinfo : EIATTR_KPARAM_INFO
	.align		4
.L_17:
        /*0038*/ 	.byte	0x04, 0x17
        /*003a*/ 	.short	(.L_19 - .L_18)
.L_18:
        /*003c*/ 	.word	0x00000000
        /*0040*/ 	.short	0x0002
        /*0042*/ 	.short	0x0010
        /*0044*/ 	.byte	0x00, 0xf4, 0x21, 0x00


	//----- nvinfo : EIATTR_KPARAM_INFO
	.align		4
.L_19:
        /*0048*/ 	.byte	0x04, 0x17
        /*004a*/ 	.short	(.L_21 - .L_20)
.L_20:
        /*004c*/ 	.word	0x00000000
        /*0050*/ 	.short	0x0001
        /*0052*/ 	.short	0x0008
        /*0054*/ 	.byte	0x00, 0xf4, 0x21, 0x00


	//----- nvinfo : EIATTR_KPARAM_INFO
	.align		4
.L_21:
        /*0058*/ 	.byte	0x04, 0x17
        /*005a*/ 	.short	(.L_23 - .L_22)
.L_22:
        /*005c*/ 	.word	0x00000000
        /*0060*/ 	.short	0x0000
        /*0062*/ 	.short	0x0000
        /*0064*/ 	.byte	0x00, 0xf4, 0x21, 0x00


	//----- nvinfo : EIATTR_SPARSE_MMA_MASK
	.align		4
.L_23:
        /*0068*/ 	.byte	0x03, 0x50
        /*006a*/ 	.short	0x0000


	//----- nvinfo : EIATTR_MAXREG_COUNT
	.align		4
        /*006c*/ 	.byte	0x03, 0x1b
        /*006e*/ 	.short	0x00ff


	//----- nvinfo : EIATTR_COOP_GROUP_MASK_REGIDS
	.align		4
        /*0070*/ 	.byte	0x04, 0x29
        /*0072*/ 	.short	(.L_25 - .L_24)


	//   ....[0]....
.L_24:
        /*0074*/ 	.word	0xffffffff


	//   ....[1]....
        /*0078*/ 	.word	0xffffffff


	//   ....[2]....
        /*007c*/ 	.word	0xffffffff


	//   ....[3]....
        /*0080*/ 	.word	0xffffffff


	//   ....[4]....
        /*0084*/ 	.word	0xffffffff


	//   ....[5]....
        /*0088*/ 	.word	0xffffffff


	//   ....[6]....
        /*008c*/ 	.word	0xffffffff


	//   ....[7]....
        /*0090*/ 	.word	0xffffffff


	//----- nvinfo : EIATTR_COOP_GROUP_INSTR_OFFSETS
	.align		4
.L_25:
        /*0094*/ 	.byte	0x04, 0x28
        /*0096*/ 	.short	(.L_27 - .L_26)


	//   ....[0]....
.L_26:
        /*0098*/ 	.word	0x00000170


	//   ....[1]....
        /*009c*/ 	.word	0x00000190


	//   ....[2]....
        /*00a0*/ 	.word	0x000001d0


	//   ....[3]....
        /*00a4*/ 	.word	0x000001e0


	//   ....[4]....
        /*00a8*/ 	.word	0x00000210


	//   ....[5]....
        /*00ac*/ 	.word	0x00000220


	//   ....[6]....
        /*00b0*/ 	.word	0x00000250


	//   ....[7]....
        /*00b4*/ 	.word	0x00000260


	//----- nvinfo : EIATTR_EXIT_INSTR_OFFSETS
	.align		4
.L_27:
        /*00b8*/ 	.byte	0x04, 0x1c
        /*00ba*/ 	.short	(.L_29 - .L_28)


	//   ....[0]....
.L_28:
        /*00bc*/ 	.word	0x000003b0


	//   ....[1]....
        /*00c0*/ 	.word	0x000003d0


	//----- nvinfo : EIATTR_REQNTID
	.align		4
.L_29:
        /*00c4*/ 	.byte	0x04, 0x10
        /*00c6*/ 	.short	(.L_31 - .L_30)
.L_30:
        /*00c8*/ 	.word	0x00000040
        /*00cc*/ 	.word	0x00000001
        /*00d0*/ 	.word	0x00000001


	//----- nvinfo : EIATTR_CBANK_PARAM_SIZE
	.align		4
.L_31:
        /*00d4*/ 	.byte	0x03, 0x19
        /*00d6*/ 	.short	0x0028


	//----- nvinfo : EIATTR_PARAM_CBANK
	.align		4
        /*00d8*/ 	.byte	0x04, 0x0a
        /*00da*/ 	.short	(.L_33 - .L_32)
	.align		4
.L_32:
        /*00dc*/ 	.word	index@(.nv.constant0.triton_per_fused__weight_norm_interface_3)
        /*00e0*/ 	.short	0x0210
        /*00e2*/ 	.short	0x0028


	//----- nvinfo : EIATTR_SW_WAR
	.align		4
.L_33:
        /*00e4*/ 	.byte	0x04, 0x36
        /*00e6*/ 	.short	(.L_35 - .L_34)
.L_34:
        /*00e8*/ 	.word	0x00000008
.L_35:


//--------------------- .nv.callgraph             --------------------------
	.section	.nv.callgraph,"",@"SHT_CUDA_CALLGRAPH"
	.align	4
	.sectionentsize	8
	.align		4
        /*0000*/ 	.word	0x00000000
	.align		4
        /*0004*/ 	.word	0xffffffff
	.align		4
        /*0008*/ 	.word	0x00000000
	.align		4
        /*000c*/ 	.word	0xfffffffe
	.align		4
        /*0010*/ 	.word	0x00000000
	.align		4
        /*0014*/ 	.word	0xfffffffd
	.align		4
        /*0018*/ 	.word	0x00000000
	.align		4
        /*001c*/ 	.word	0xfffffffc


//--------------------- .nv.constant4             --------------------------
	.section	.nv.constant4,"a",@progbits
	.align	8
	.align		8
.nv.constant4:
        /*0000*/ 	.dword	_$_str
	.align		8
        /*0008*/ 	.dword	_$_str_$_2


//--------------------- .text.triton_per_fused__weight_norm_interface_3 --------------------------
	.section	.text.triton_per_fused__weight_norm_interface_3,"ax",@progbits
	.sectionflags	@"SHF_BARRIERS=1"
	.align	128
        .global         triton_per_fused__weight_norm_interface_3
        .type           triton_per_fused__weight_norm_interface_3,@function
        .size           triton_per_fused__weight_norm_interface_3,(.L_x_1 - triton_per_fused__weight_norm_interface_3)
        .other          triton_per_fused__weight_norm_interface_3,@"STO_CUDA_ENTRY STV_DEFAULT"
triton_per_fused__weight_norm_interface_3:
.text.triton_per_fused__weight_norm_interface_3:
[----:B------:R-:W0:Y:S02]  /*0000*/  LDC R1, c[0x0][0x28] ;  /* 0x00000a00ff017b82 */ /* 0x000e240000000800 */
[----:B------:R-:W1:Y:S01]  /*0010*/  S2R R12, SR_TID.X ;  /* 0x00000000000c7919 */ /* 0x000e620000002100 */
[----:B------:R-:W2:Y:S01]  /*0020*/  LDC.64 R6, c[0x0][0x218] ;  /* 0x00008600ff067b82 */ /* 0x000ea20000000a00 */
[----:B------:R-:W-:Y:S01]  /*0030*/  CS2R R4, SRZ ;  /* 0x0000000000047805 */ /* 0x000fe2000001ff00 */
[----:B------:R-:W-:Y:S01]  /*0040*/  ULDC.64 UR4, c[0x0][0x208] ;  /* 0x0000820000047ab9 */ /* 0x000fe20000000a00 */
[----:B------:R-:W3:Y:S05]  /*0050*/  S2R R2, SR_CTAID.X ;  /* 0x0000000000027919 */ /* 0x000eea0000002500 */
[----:B------:R-:W4:Y:S01]  /*0060*/  LDC.64 R8, c[0x0][0x220] ;  /* 0x00008800ff087b82 */ /* 0x000f220000000a00 */
[----:B-1----:R-:W-:-:S02]  /*0070*/  LOP3.LUT R3, R12, 0xf, RZ, 0xc0, !PT ;  /* 0x0000000f0c037812 */ /* 0x002fc400078ec0ff */
[C---:B---3--:R-:W-:Y:S02]  /*0080*/  ISETP.GE.AND P0, PT, R2.reuse, 0x10, PT ;  /* 0x000000100200780c */ /* 0x048fe40003f06270 */
[----:B------:R-:W-:-:S05]  /*0090*/  LEA R0, R2, R3, 0x4 ;  /* 0x0000000302007211 */ /* 0x000fca00078e20ff */
[----:B--2---:R-:W-:-:S06]  /*00a0*/  IMAD.WIDE R6, R0, 0x4, R6 ;  /* 0x0000000400067825 */ /* 0x004fcc00078e0206 */
[----:B------:R-:W2:Y:S04]  /*00b0*/  @!P0 LDG.E R4, desc[UR4][R6.64] ;  /* 0x0000000406048981 */ /* 0x000ea8000c1e1900 */
[----:B------:R-:W3:Y:S01]  /*00c0*/  @!P0 LDG.E R5, desc[UR4][R6.64] ;  /* 0x0000000406058981 */ /* 0x000ee2000c1e1900 */
[----:B------:R-:W-:Y:S01]  /*00d0*/  HFMA2.MMA R3, -RZ, RZ, 0, 0 ;  /* 0x00000000ff037435 */ /* 0x000fe200000001ff */
[----:B----4-:R-:W-:-:S09]  /*00e0*/  IMAD.WIDE R8, R2, 0x4, R8 ;  /* 0x0000000402087825 */ /* 0x010fd200078e0208 */
[----:B------:R1:W4:Y:S01]  /*00f0*/  @!P0 LDG.E.EL R3, desc[UR4][R8.64] ;  /* 0x0000000408038981 */ /* 0x000322000c2e1900 */
[----:B------:R-:W-:Y:S01]  /*0100*/  BAR.SYNC.DEFER_BLOCKING 0x0 ;  /* 0x0000000000007b1d */ /* 0x000fe20000010000 */
[----:B--2---:R-:W-:Y:S02]  /*0110*/  SEL R4, R4, RZ, !P0 ;  /* 0x000000ff04047207 */ /* 0x004fe40004000000 */
[----:B---3--:R-:W-:-:S03]  /*0120*/  SEL R5, R5, RZ, !P0 ;  /* 0x000000ff05057207 */ /* 0x008fc60004000000 */
[----:B------:R-:W-:Y:S02]  /*0130*/  FMUL R10, R4, R4 ;  /* 0x00000004040a7220 */ /* 0x000fe40000400000 */
[----:B------:R-:W-:-:S03]  /*0140*/  FMUL R5, R5, R5 ;  /* 0x0000000505057220 */ /* 0x000fc60000400000 */
[----:B------:R-:W-:Y:S02]  /*0150*/  FSEL R10, R10, RZ, !P0 ;  /* 0x000000ff0a0a7208 */ /* 0x000fe40004000000 */
[----:B------:R-:W-:-:S03]  /*0160*/  FSEL R5, R5, RZ, !P0 ;  /* 0x000000ff05057208 */ /* 0x000fc60004000000 */
[----:B------:R-:W2:Y:S01]  /*0170*/  SHFL.BFLY PT, R11, R10, 0x8, 0x1f ;  /* 0x0d001f000a0b7f89 */ /* 0x000ea200000e0000 */
[----:B------:R-:W-:-:S03]  /*0180*/  LOP3.LUT P0, RZ, R12, 0x3f, RZ, 0xc0, !PT ;  /* 0x0000003f0cff7812 */ /* 0x000fc6000780c0ff */
[----:B------:R-:W3:Y:S01]  /*0190*/  SHFL.BFLY PT, R14, R5, 0x8, 0x1f ;  /* 0x0d001f00050e7f89 */ /* 0x000ee200000e0000 */
[----:B------:R-:W-:Y:S01]  /*01a0*/  ISETP.LT.AND P0, PT, R2, 0x10, !P0 ;  /* 0x000000100200780c */ /* 0x000fe20004701270 */
[----:B--2---:R-:W-:Y:S01]  /*01b0*/  FADD R11, R10, R11 ;  /* 0x0000000b0a0b7221 */ /* 0x004fe20000000000 */
[----:B---3--:R-:W-:-:S04]  /*01c0*/  FADD R14, R5, R14 ;  /* 0x0000000e050e7221 */ /* 0x008fc80000000000 */
[----:B------:R-:W2:Y:S04]  /*01d0*/  SHFL.BFLY PT, R6, R11, 0x4, 0x1f ;  /* 0x0c801f000b067f89 */ /* 0x000ea800000e0000 */
[----:B-1----:R-:W1:Y:S01]  /*01e0*/  SHFL.BFLY PT, R9, R14, 0x4, 0x1f ;  /* 0x0c801f000e097f89 */ /* 0x002e6200000e0000 */
[----:B--2---:R-:W-:Y:S01]  /*01f0*/  FADD R6, R11, R6 ;  /* 0x000000060b067221 */ /* 0x004fe20000000000 */
[----:B-1----:R-:W-:-:S04]  /*0200*/  FADD R13, R14, R9 ;  /* 0x000000090e0d7221 */ /* 0x002fc80000000000 */
[----:B------:R-:W1:Y:S04]  /*0210*/  SHFL.BFLY PT, R7, R6, 0x2, 0x1f ;  /* 0x0c401f0006077f89 */ /* 0x000e6800000e0000 */
[----:B------:R-:W2:Y:S01]  /*0220*/  SHFL.BFLY PT, R16, R13, 0x2, 0x1f ;  /* 0x0c401f000d107f89 */ /* 0x000ea200000e0000 */
[----:B-1----:R-:W-:Y:S01]  /*0230*/  FADD R7, R6, R7 ;  /* 0x0000000706077221 */ /* 0x002fe20000000000 */
[----:B--2---:R-:W-:-:S04]  /*0240*/  FADD R16, R13, R16 ;  /* 0x000000100d107221 */ /* 0x004fc80000000000 */
[----:B------:R-:W1:Y:S04]  /*0250*/  SHFL.BFLY PT, R8, R7, 0x1, 0x1f ;  /* 0x0c201f0007087f89 */ /* 0x000e6800000e0000 */
[----:B------:R-:W2:Y:S01]  /*0260*/  SHFL.BFLY PT, R5, R16, 0x1, 0x1f ;  /* 0x0c201f0010057f89 */ /* 0x000ea200000e0000 */
[----:B-1----:R-:W-:Y:S02]  /*0270*/  FADD R10, R7, R8 ;  /* 0x00000008070a7221 */ /* 0x002fe40000000000 */
[----:B------:R-:W1:Y:S02]  /*0280*/  LDC.64 R8, c[0x0][0x210] ;  /* 0x00008400ff087b82 */ /* 0x000e640000000a00 */
[----:B------:R-:W3:Y:S01]  /*0290*/  MUFU.SQRT R11, R10 ;  /* 0x0000000a000b7308 */ /* 0x000ee20000002000 */
[----:B--2---:R-:W-:-:S05]  /*02a0*/  FADD R5, R16, R5 ;  /* 0x0000000510057221 */ /* 0x004fca0000000000 */
[----:B------:R-:W2:Y:S02]  /*02b0*/  LDC.64 R6, c[0x0][0x228] ;  /* 0x00008a00ff067b82 */ /* 0x000ea40000000a00 */
[----:B------:R-:W-:Y:S01]  /*02c0*/  MUFU.SQRT R5, R5 ;  /* 0x0000000500057308 */ /* 0x000fe20000002000 */
[C---:B---3--:R-:W-:Y:S02]  /*02d0*/  FSETP.GT.AND P2, PT, R11.reuse, 8.50705917302346158658e+37, PT ;  /* 0x7e8000000b00780b */ /* 0x048fe40003f44000 */
[----:B------:R-:W-:-:S11]  /*02e0*/  FSETP.GEU.AND P1, PT, R11, 1.175494350822287508e-38, PT ;  /* 0x008000000b00780b */ /* 0x000fd60003f2e000 */
[----:B------:R-:W-:Y:S01]  /*02f0*/  @P2 FMUL R11, R11, 0.25 ;  /* 0x3e8000000b0b2820 */ /* 0x000fe20000400000 */
[----:B----4-:R-:W-:Y:S01]  /*0300*/  @P2 FMUL R3, R3, 0.25 ;  /* 0x3e80000003032820 */ /* 0x010fe20000400000 */
[----:B------:R-:W-:Y:S01]  /*0310*/  LOP3.LUT P2, RZ, R12, 0x30, RZ, 0xc0, !PT ;  /* 0x000000300cff7812 */ /* 0x000fe2000784c0ff */
[----:B--2---:R-:W-:-:S04]  /*0320*/  IMAD.WIDE R6, R0, 0x4, R6 ;  /* 0x0000000400067825 */ /* 0x004fc800078e0206 */
[----:B------:R-:W-:Y:S01]  /*0330*/  @!P1 FMUL R11, R11, 16777216 ;  /* 0x4b8000000b0b9820 */ /* 0x000fe20000400000 */
[----:B------:R-:W-:Y:S01]  /*0340*/  @!P1 FMUL R3, R3, 16777216 ;  /* 0x4b80000003039820 */ /* 0x000fe20000400000 */
[----:B------:R-:W-:Y:S02]  /*0350*/  ISETP.LT.AND P1, PT, R2, 0x10, !P2 ;  /* 0x000000100200780c */ /* 0x000fe40005721270 */
[----:B------:R-:W2:Y:S02]  /*0360*/  MUFU.RCP R14, R11 ;  /* 0x0000000b000e7308 */ /* 0x000ea40000001000 */
[----:B--2---:R-:W-:Y:S01]  /*0370*/  FMUL R13, R14, R3 ;  /* 0x000000030e0d7220 */ /* 0x004fe20000400000 */
[----:B-1----:R-:W-:-:S04]  /*0380*/  IMAD.WIDE R2, R2, 0x4, R8 ;  /* 0x0000000402027825 */ /* 0x002fc800078e0208 */
[----:B------:R-:W-:Y:S01]  /*0390*/  FMUL R13, R4, R13 ;  /* 0x0000000d040d7220 */ /* 0x000fe20000400000 */
[----:B------:R1:W-:Y:S03]  /*03a0*/  @P0 STG.E desc[UR4][R2.64], R5 ;  /* 0x0000000502000986 */ /* 0x0003e6000c101904 */
[----:B------:R-:W-:Y:S05]  /*03b0*/  @!P1 EXIT ;  /* 0x000000000000994d */ /* 0x000fea0003800000 */
[----:B------:R-:W-:Y:S01]  /*03c0*/  STG.E desc[UR4][R6.64], R13 ;  /* 0x0000000d06007986 */ /* 0x000fe2000c101904 */
[----:B------:R-:W-:Y:S05]  /*03d0*/  EXIT ;  /* 0x000000000000794d */ /* 0x000fea0003800000 */
.L_x_0:
[----:B------:R-:W-:-:S00]  /*03e0*/  BRA `(.L_x_0) ;  /* 0xfffffffc00fc7947 */ /* 0x000fc0000383ffff */
[----:B------:R-:W-:-:S00]  /*03f0*/  NOP ;  /* 0x0000000000007918 */ /* 0x000fc00000000000 */
        /* <DEDUP_REMOVED lines=8> */
.L_x_1:


//--------------------- .nv.global.init           --------------------------
	.section	.nv.global.init,"aw",@progbits
.nv.global.init:
	.type		_$_str,@object
	.size		_$_str,(_$_str_$_2 - _$_str)
_$_str:
        /*0000*/ 	.byte	0x5f, 0x5f, 0x43, 0x55, 0x44, 0x41, 0x5f, 0x46, 0x54, 0x5a, 0x00
	.type		_$_str_$_2,@object
	.size		_$_str_$_2,(.L_1 - _$_str_$_2)
_$_str_$_2:
        /*000b*/ 	.byte	0x5f, 0x5f, 0x43, 0x55, 0x44, 0x41, 0x5f, 0x50, 0x52, 0x45, 0x43, 0x5f, 0x53, 0x51, 0x52, 0x54
        /*001b*/ 	.byte	0x00
.L_1:


//--------------------- .nv.constant0.triton_per_fused__weight_norm_interface_3 --------------------------
	.section	.nv.constant0.triton_per_fused__weight_norm_interface_3,"a",@progbits
	.sectionflags	@""
	.align	4
.nv.constant0.triton_per_fused__weight_norm_interface_3:
	.zero		568
